//
// Generated by NVIDIA NVVM Compiler
//
// Compiler Build ID: CL-36424714
// Cuda compilation tools, release 13.0, V13.0.88
// Based on NVVM 20.0.0
//

.version 9.0
.target sm_100
.address_size 64

	// .globl	_Z9gpuSquarePfS_

.visible .entry _Z9gpuSquarePfS_(
	.param .u64 .ptr .align 1 _Z9gpuSquarePfS__param_0,
	.param .u64 .ptr .align 1 _Z9gpuSquarePfS__param_1
)
{
	.reg .pred 	%p<2>;
	.reg .b32 	%r<2>;
	.reg .b32 	%f<3>;
	.reg .b64 	%rd<8>;

	ld.param.u64 	%rd1, [_Z9gpuSquarePfS__param_0];
	ld.param.u64 	%rd2, [_Z9gpuSquarePfS__param_1];
	mov.u32 	%r1, %tid.x;
	setp.gt.u32 	%p1, %r1, 4;
	@%p1 bra 	$L__BB0_2;
	cvta.to.global.u64 	%rd3, %rd1;
	cvta.to.global.u64 	%rd4, %rd2;
	mul.wide.u32 	%rd5, %r1, 4;
	add.s64 	%rd6, %rd3, %rd5;
	ld.global.f32 	%f1, [%rd6];
	mul.f32 	%f2, %f1, %f1;
	add.s64 	%rd7, %rd4, %rd5;
	st.global.f32 	[%rd7], %f2;
$L__BB0_2:
	ret;

}


// ===== COMPILED SASS (sm_100) =====

	.target	sm_100

	.elftype	@"ET_EXEC"


//--------------------- .note.nv.tkinfo           --------------------------
	.section	.note.nv.tkinfo,"",@"SHT_NOTE"
	.sectionflags	@"SHF_NOTE_NV_TKINFO"
	.tkinfo
        /*0018*/ 	.word	0x00000002
        /*0030*/ 	.string	""
        /*0030*/ 	.string	"ptxas"
        /*0030*/ 	.string	"Cuda compilation tools, release 13.0, V13.0.88"
        /*0030*/ 	.string	"Build cuda_13.0.r13.0/compiler.36424714_0"
        /*0030*/ 	.string	"-arch sm_100 -m 64 "



//--------------------- .note.nv.cuinfo           --------------------------
	.section	.note.nv.cuinfo,"",@"SHT_NOTE"
	.sectionflags	@"SHF_NOTE_NV_CUINFO"
        /*0018*/ 	.short	0x0002
        /*001a*/ 	.short	0x0064
        /*001c*/ 	.short	0x0082
	.zero		2


//--------------------- .nv.info                  --------------------------
	.section	.nv.info,"",@"SHT_CUDA_INFO"
	.align	4


	//----- nvinfo : EIATTR_REGCOUNT
	.align		4
        /*0000*/ 	.byte	0x04, 0x2f
        /*0002*/ 	.short	(.L_1 - .L_0)
	.align		4
.L_0:
        /*0004*/ 	.word	index@(_Z9gpuSquarePfS_)
        /*0008*/ 	.word	0x0000000a


	//----- nvinfo : EIATTR_FRAME_SIZE
	.align		4
.L_1:
        /*000c*/ 	.byte	0x04, 0x11
        /*000e*/ 	.short	(.L_3 - .L_2)
	.align		4
.L_2:
        /*0010*/ 	.word	index@(_Z9gpuSquarePfS_)
        /*0014*/ 	.word	0x00000000


	//----- nvinfo : EIATTR_MIN_STACK_SIZE
	.align		4
.L_3:
        /*0018*/ 	.byte	0x04, 0x12
        /*001a*/ 	.short	(.L_5 - .L_4)
	.align		4
.L_4:
        /*001c*/ 	.word	index@(_Z9gpuSquarePfS_)
        /*0020*/ 	.word	0x00000000
.L_5:


//--------------------- .nv.compat                --------------------------
	.section	.nv.compat,"",@"SHT_CUDA_COMPAT_INFO"
	.align	4
        /*0000*/ 	.byte	0x02, 0x09, 0x00, 0x00, 0x02, 0x02, 0x01, 0x00, 0x02, 0x05, 0x05, 0x00, 0x03, 0x07, 0x01, 0x01
        /*0010*/ 	.byte	0x02, 0x03, 0x00, 0x00, 0x02, 0x06, 0x01, 0x00, 0x04, 0x0b, 0x08, 0x00, 0x09, 0x00, 0x00, 0x00
        /*0020*/ 	.byte	0x00, 0x00, 0x00, 0x00


//--------------------- .nv.info._Z9gpuSquarePfS_ --------------------------
	.section	.nv.info._Z9gpuSquarePfS_,"",@"SHT_CUDA_INFO"
	.sectionflags	@""
	.align	4


	//----- nvinfo : EIATTR_CUDA_API_VERSION
	.align		4
        /*0000*/ 	.byte	0x04, 0x37
        /*0002*/ 	.short	(.L_7 - .L_6)
.L_6:
        /*0004*/ 	.word	0x00000082


	//----- nvinfo : EIATTR_KPARAM_INFO
	.align		4
.L_7:
        /*0008*/ 	.byte	0x04, 0x17
        /*000a*/ 	.short	(.L_9 - .L_8)
.L_8:
        /*000c*/ 	.word	0x00000000
        /*0010*/ 	.short	0x0001
        /*0012*/ 	.short	0x0008
        /*0014*/ 	.byte	0x00, 0xf5, 0x21, 0x00


	//----- nvinfo : EIATTR_KPARAM_INFO
	.align		4
.L_9:
        /*0018*/ 	.byte	0x04, 0x17
        /*001a*/ 	.short	(.L_11 - .L_10)
.L_10:
        /*001c*/ 	.word	0x00000000
        /*0020*/ 	.short	0x0000
        /*0022*/ 	.short	0x0000
        /*0024*/ 	.byte	0x00, 0xf5, 0x21, 0x00


	//----- nvinfo : EIATTR_SPARSE_MMA_MASK
	.align		4
.L_11:
        /*0028*/ 	.byte	0x03, 0x50
        /*002a*/ 	.short	0x0000


	//----- nvinfo : EIATTR_MAXREG_COUNT
	.align		4
        /*002c*/ 	.byte	0x03, 0x1b
        /*002e*/ 	.short	0x00ff


	//----- nvinfo : EIATTR_MERCURY_ISA_VERSION
	.align		4
        /*0030*/ 	.byte	0x03, 0x5f
        /*0032*/ 	.short	0x0101


	//----- nvinfo : EIATTR_VRC_CTA_INIT_COUNT
	.align		4
        /*0034*/ 	.byte	0x02, 0x4a
	.zero		1
	.zero		1


	//----- nvinfo : EIATTR_EXIT_INSTR_OFFSETS
	.align		4
        /*0038*/ 	.byte	0x04, 0x1c
        /*003a*/ 	.short	(.L_13 - .L_12)


	//   ....[0]....
.L_12:
        /*003c*/ 	.word	0x00000030


	//   ....[1]....
        /*0040*/ 	.word	0x000000c0


	//----- nvinfo : EIATTR_CBANK_PARAM_SIZE
	.align		4
.L_13:
        /*0044*/ 	.byte	0x03, 0x19
        /*0046*/ 	.short	0x0010


	//----- nvinfo : EIATTR_PARAM_CBANK
	.align		4
        /*0048*/ 	.byte	0x04, 0x0a
        /*004a*/ 	.short	(.L_15 - .L_14)
	.align		4
.L_14:
        /*004c*/ 	.word	index@(.nv.constant0._Z9gpuSquarePfS_)
        /*0050*/ 	.short	0x0380
        /*0052*/ 	.short	0x0010


	//----- nvinfo : EIATTR_SW_WAR
	.align		4
.L_15:
        /*0054*/ 	.byte	0x04, 0x36
        /*0056*/ 	.short	(.L_17 - .L_16)
.L_16:
        /*0058*/ 	.word	0x00000008
.L_17:


//--------------------- .nv.callgraph             --------------------------
	.section	.nv.callgraph,"",@"SHT_CUDA_CALLGRAPH"
	.align	4
	.sectionentsize	8
	.align		4
        /*0000*/ 	.word	0x00000000
	.align		4
        /*0004*/ 	.word	0xffffffff
	.align		4
        /*0008*/ 	.word	0x00000000
	.align		4
        /*000c*/ 	.word	0xfffffffe
	.align		4
        /*0010*/ 	.word	0x00000000
	.align		4
        /*0014*/ 	.word	0xfffffffd
	.align		4
        /*0018*/ 	.word	0x00000000
	.align		4
        /*001c*/ 	.word	0xfffffffc


//--------------------- .text._Z9gpuSquarePfS_    --------------------------
	.section	.text._Z9gpuSquarePfS_,"ax",@progbits
	.align	128
        .global         _Z9gpuSquarePfS_
        .type           _Z9gpuSquarePfS_,@function
        .size           _Z9gpuSquarePfS_,(.L_x_1 - _Z9gpuSquarePfS_)
        .other          _Z9gpuSquarePfS_,@"STO_CUDA_ENTRY STV_DEFAULT"
_Z9gpuSquarePfS_:
.text._Z9gpuSquarePfS_:
[----:B------:R-:W-:Y:S01]  /*0000*/  LDC R1, c[0x0][0x37c] ;  /* 0x0000df00ff017b82 */ /* 0x000fe20000000800 */
[----:B------:R-:W0:Y:S02]  /*0010*/  S2R R7, SR_TID.X ;  /* 0x0000000000077919 */ /* 0x000e240000002100 */
[----:B0-----:R-:W-:-:S13]  /*0020*/  ISETP.GT.U32.AND P0, PT, R7, 0x4, PT ;  /* 0x000000040700780c */ /* 0x001fda0003f04070 */
[----:B------:R-:W-:Y:S05]  /*0030*/  @P0 EXIT ;  /* 0x000000000000094d */ /* 0x000fea0003800000 */
[----:B------:R-:W0:Y:S01]  /*0040*/  LDC.64 R2, c[0x0][0x380] ;  /* 0x0000e000ff027b82 */ /* 0x000e220000000a00 */
[----:B------:R-:W1:Y:S07]  /*0050*/  LDCU.64 UR4, c[0x0][0x358] ;  /* 0x00006b00ff0477ac */ /* 0x000e6e0008000a00 */
[----:B------:R-:W2:Y:S01]  /*0060*/  LDC.64 R4, c[0x0][0x388] ;  /* 0x0000e200ff047b82 */ /* 0x000ea20000000a00 */
[----:B0-----:R-:W-:-:S06]  /*0070*/  IMAD.WIDE.U32 R2, R7, 0x4, R2 ;  /* 0x0000000407027825 */ /* 0x001fcc00078e0002 */
[----:B-1----:R-:W3:Y:S01]  /*0080*/  LDG.E R2, desc[UR4][R2.64] ;  /* 0x0000000402027981 */ /* 0x002ee2000c1e1900 */
[----:B--2---:R-:W-:-:S04]  /*0090*/  IMAD.WIDE.U32 R4, R7, 0x4, R4 ;  /* 0x0000000407047825 */ /* 0x004fc800078e0004 */
[----:B---3--:R-:W-:-:S05]  /*00a0*/  FMUL R7, R2, R2 ;  /* 0x0000000202077220 */ /* 0x008fca0000400000 */
[----:B------:R-:W-:Y:S01]  /*00b0*/  STG.E desc[UR4][R4.64], R7 ;  /* 0x0000000704007986 */ /* 0x000fe2000c101904 */
[----:B------:R-:W-:Y:S05]  /*00c0*/  EXIT ;  /* 0x000000000000794d */ /* 0x000fea0003800000 */
.L_x_0:
[----:B------:R-:W-:-:S00]  /*00d0*/  BRA `(.L_x_0) ;  /* 0xfffffffc00fc7947 */ /* 0x000fc0000383ffff */
[----:B------:R-:W-:-:S00]  /*00e0*/  NOP ;  /* 0x0000000000007918 */ /* 0x000fc00000000000 */
        /* <DEDUP_REMOVED lines=9> */
.L_x_1:


//--------------------- .nv.shared.reserved.0     --------------------------
	.section	.nv.shared.reserved.0,"aw",@nobits
	.weak		__nv_reservedSMEM_offset_0_alias
	.size		__nv_reservedSMEM_offset_0_alias, 0, 64
	.other		__nv_reservedSMEM_offset_0_alias,@"STO_CUDA_RESERVED_SHARED STV_DEFAULT"
__nv_reservedSMEM_offset_0_alias:
	.zero		0
	.zero		64


//--------------------- .nv.constant0._Z9gpuSquarePfS_ --------------------------
	.section	.nv.constant0._Z9gpuSquarePfS_,"a",@progbits
	.sectionflags	@""
	.align	4
.nv.constant0._Z9gpuSquarePfS_:
	.zero		912


//--------------------- SYMBOLS --------------------------

	.type		.nv.reservedSmem.offset0,@object
	.size		.nv.reservedSmem.offset0,0x4
